//
// Generated by NVIDIA NVVM Compiler
//
// Compiler Build ID: CL-36424714
// Cuda compilation tools, release 13.0, V13.0.88
// Based on NVVM 20.0.0
//

.version 9.0
.target sm_100
.address_size 64

	// .globl	_Z12forward_passPdS_
// _ZZ12forward_passPdS_E8w_buffer has been demoted
// _ZZ12forward_passPdS_E8b_buffer has been demoted
.global .align 1 .b8 _ZN34_INTERNAL_683b88bd_4_k_cu_7828d68c4cuda3std3__45__cpo5beginE[1];
.global .align 1 .b8 _ZN34_INTERNAL_683b88bd_4_k_cu_7828d68c4cuda3std3__45__cpo3endE[1];
.global .align 1 .b8 _ZN34_INTERNAL_683b88bd_4_k_cu_7828d68c4cuda3std3__45__cpo6cbeginE[1];
.global .align 1 .b8 _ZN34_INTERNAL_683b88bd_4_k_cu_7828d68c4cuda3std3__45__cpo4cendE[1];
.global .align 1 .b8 _ZN34_INTERNAL_683b88bd_4_k_cu_7828d68c4cuda3std3__45__cpo6rbeginE[1];
.global .align 1 .b8 _ZN34_INTERNAL_683b88bd_4_k_cu_7828d68c4cuda3std3__45__cpo4rendE[1];
.global .align 1 .b8 _ZN34_INTERNAL_683b88bd_4_k_cu_7828d68c4cuda3std3__45__cpo7crbeginE[1];
.global .align 1 .b8 _ZN34_INTERNAL_683b88bd_4_k_cu_7828d68c4cuda3std3__45__cpo5crendE[1];
.global .align 1 .b8 _ZN34_INTERNAL_683b88bd_4_k_cu_7828d68c4cuda3std3__436_GLOBAL__N__683b88bd_4_k_cu_7828d68c6ignoreE[1];
.global .align 1 .b8 _ZN34_INTERNAL_683b88bd_4_k_cu_7828d68c4cuda3std3__419piecewise_constructE[1];
.global .align 1 .b8 _ZN34_INTERNAL_683b88bd_4_k_cu_7828d68c4cuda3std3__48in_placeE[1];
.global .align 1 .b8 _ZN34_INTERNAL_683b88bd_4_k_cu_7828d68c4cuda3std3__420unreachable_sentinelE[1];
.global .align 1 .b8 _ZN34_INTERNAL_683b88bd_4_k_cu_7828d68c4cuda3std3__47nulloptE[1];
.global .align 1 .b8 _ZN34_INTERNAL_683b88bd_4_k_cu_7828d68c4cuda3std3__48unexpectE[1];
.global .align 1 .b8 _ZN34_INTERNAL_683b88bd_4_k_cu_7828d68c4cuda3std6ranges3__45__cpo4swapE[1];
.global .align 1 .b8 _ZN34_INTERNAL_683b88bd_4_k_cu_7828d68c4cuda3std6ranges3__45__cpo9iter_moveE[1];
.global .align 1 .b8 _ZN34_INTERNAL_683b88bd_4_k_cu_7828d68c4cuda3std6ranges3__45__cpo5beginE[1];
.global .align 1 .b8 _ZN34_INTERNAL_683b88bd_4_k_cu_7828d68c4cuda3std6ranges3__45__cpo3endE[1];
.global .align 1 .b8 _ZN34_INTERNAL_683b88bd_4_k_cu_7828d68c4cuda3std6ranges3__45__cpo6cbeginE[1];
.global .align 1 .b8 _ZN34_INTERNAL_683b88bd_4_k_cu_7828d68c4cuda3std6ranges3__45__cpo4cendE[1];
.global .align 1 .b8 _ZN34_INTERNAL_683b88bd_4_k_cu_7828d68c4cuda3std6ranges3__45__cpo7advanceE[1];
.global .align 1 .b8 _ZN34_INTERNAL_683b88bd_4_k_cu_7828d68c4cuda3std6ranges3__45__cpo9iter_swapE[1];
.global .align 1 .b8 _ZN34_INTERNAL_683b88bd_4_k_cu_7828d68c4cuda3std6ranges3__45__cpo4nextE[1];
.global .align 1 .b8 _ZN34_INTERNAL_683b88bd_4_k_cu_7828d68c4cuda3std6ranges3__45__cpo4prevE[1];
.global .align 1 .b8 _ZN34_INTERNAL_683b88bd_4_k_cu_7828d68c4cuda3std6ranges3__45__cpo4dataE[1];
.global .align 1 .b8 _ZN34_INTERNAL_683b88bd_4_k_cu_7828d68c4cuda3std6ranges3__45__cpo5cdataE[1];
.global .align 1 .b8 _ZN34_INTERNAL_683b88bd_4_k_cu_7828d68c4cuda3std6ranges3__45__cpo4sizeE[1];
.global .align 1 .b8 _ZN34_INTERNAL_683b88bd_4_k_cu_7828d68c4cuda3std6ranges3__45__cpo5ssizeE[1];
.global .align 1 .b8 _ZN34_INTERNAL_683b88bd_4_k_cu_7828d68c4cuda3std6ranges3__45__cpo8distanceE[1];
.global .align 1 .b8 _ZN34_INTERNAL_683b88bd_4_k_cu_7828d68c6thrust24THRUST_300001_SM_1000_NS8cuda_cub3parE[1];
.global .align 1 .b8 _ZN34_INTERNAL_683b88bd_4_k_cu_7828d68c6thrust24THRUST_300001_SM_1000_NS8cuda_cub10par_nosyncE[1];
.global .align 1 .b8 _ZN34_INTERNAL_683b88bd_4_k_cu_7828d68c6thrust24THRUST_300001_SM_1000_NS6system6detail10sequential3seqE[1];
.global .align 1 .b8 _ZN34_INTERNAL_683b88bd_4_k_cu_7828d68c6thrust24THRUST_300001_SM_1000_NS12placeholders2_1E[1];
.global .align 1 .b8 _ZN34_INTERNAL_683b88bd_4_k_cu_7828d68c6thrust24THRUST_300001_SM_1000_NS12placeholders2_2E[1];
.global .align 1 .b8 _ZN34_INTERNAL_683b88bd_4_k_cu_7828d68c6thrust24THRUST_300001_SM_1000_NS12placeholders2_3E[1];
.global .align 1 .b8 _ZN34_INTERNAL_683b88bd_4_k_cu_7828d68c6thrust24THRUST_300001_SM_1000_NS12placeholders2_4E[1];
.global .align 1 .b8 _ZN34_INTERNAL_683b88bd_4_k_cu_7828d68c6thrust24THRUST_300001_SM_1000_NS12placeholders2_5E[1];
.global .align 1 .b8 _ZN34_INTERNAL_683b88bd_4_k_cu_7828d68c6thrust24THRUST_300001_SM_1000_NS12placeholders2_6E[1];
.global .align 1 .b8 _ZN34_INTERNAL_683b88bd_4_k_cu_7828d68c6thrust24THRUST_300001_SM_1000_NS12placeholders2_7E[1];
.global .align 1 .b8 _ZN34_INTERNAL_683b88bd_4_k_cu_7828d68c6thrust24THRUST_300001_SM_1000_NS12placeholders2_8E[1];
.global .align 1 .b8 _ZN34_INTERNAL_683b88bd_4_k_cu_7828d68c6thrust24THRUST_300001_SM_1000_NS12placeholders2_9E[1];
.global .align 1 .b8 _ZN34_INTERNAL_683b88bd_4_k_cu_7828d68c6thrust24THRUST_300001_SM_1000_NS12placeholders3_10E[1];
.global .align 1 .b8 _ZN34_INTERNAL_683b88bd_4_k_cu_7828d68c6thrust24THRUST_300001_SM_1000_NS3seqE[1];

.visible .entry _Z12forward_passPdS_(
	.param .u64 .ptr .align 1 _Z12forward_passPdS__param_0,
	.param .u64 .ptr .align 1 _Z12forward_passPdS__param_1
)
{
	.reg .pred 	%p<3>;
	.reg .b32 	%r<18>;
	.reg .b64 	%rd<8>;
	.reg .b64 	%fd<23>;
	// demoted variable
	.shared .align 8 .b8 _ZZ12forward_passPdS_E8w_buffer[8192];
	// demoted variable
	.shared .align 8 .b8 _ZZ12forward_passPdS_E8b_buffer[8192];
	ld.param.u64 	%rd2, [_Z12forward_passPdS__param_0];
	ld.param.u64 	%rd3, [_Z12forward_passPdS__param_1];
	cvta.to.global.u64 	%rd4, %rd3;
	cvta.to.global.u64 	%rd5, %rd2;
	mov.u32 	%r7, %tid.x;
	mul.wide.u32 	%rd6, %r7, 8;
	add.s64 	%rd7, %rd5, %rd6;
	ld.global.f64 	%fd5, [%rd7];
	shl.b32 	%r8, %r7, 3;
	mov.u32 	%r9, _ZZ12forward_passPdS_E8w_buffer;
	add.s32 	%r10, %r9, %r8;
	st.shared.f64 	[%r10], %fd5;
	add.s64 	%rd1, %rd4, %rd6;
	ld.global.f64 	%fd6, [%rd1];
	mov.u32 	%r11, _ZZ12forward_passPdS_E8b_buffer;
	add.s32 	%r1, %r11, %r8;
	st.shared.f64 	[%r1], %fd6;
	bar.sync 	0;
	setp.ne.s32 	%p1, %r7, 0;
	@%p1 bra 	$L__BB0_4;
	add.s32 	%r16, %r9, 32;
	mov.b32 	%r17, 16;
	ld.shared.f64 	%fd22, [_ZZ12forward_passPdS_E8b_buffer];
$L__BB0_2:
	add.s32 	%r4, %r11, %r17;
	ld.shared.f64 	%fd7, [%r4+-8];
	ld.shared.f64 	%fd8, [%r16+-24];
	mul.f64 	%fd9, %fd22, %fd8;
	sub.f64 	%fd10, %fd7, %fd9;
	st.shared.f64 	[%r4+-8], %fd10;
	ld.shared.f64 	%fd11, [%r4];
	ld.shared.f64 	%fd12, [%r16+-16];
	mul.f64 	%fd13, %fd10, %fd12;
	sub.f64 	%fd14, %fd11, %fd13;
	st.shared.f64 	[%r4], %fd14;
	ld.shared.f64 	%fd15, [%r4+8];
	ld.shared.f64 	%fd16, [%r16+-8];
	mul.f64 	%fd17, %fd14, %fd16;
	sub.f64 	%fd3, %fd15, %fd17;
	st.shared.f64 	[%r4+8], %fd3;
	setp.eq.s32 	%p2, %r17, 8176;
	@%p2 bra 	$L__BB0_4;
	ld.shared.f64 	%fd18, [%r4+16];
	ld.shared.f64 	%fd19, [%r16];
	mul.f64 	%fd20, %fd3, %fd19;
	sub.f64 	%fd22, %fd18, %fd20;
	st.shared.f64 	[%r4+16], %fd22;
	add.s32 	%r17, %r17, 32;
	add.s32 	%r16, %r16, 32;
	bra.uni 	$L__BB0_2;
$L__BB0_4:
	bar.sync 	0;
	ld.shared.f64 	%fd21, [%r1];
	st.global.f64 	[%rd1], %fd21;
	ret;

}
	// .globl	_ZN3cub18CUB_300001_SM_10006detail11EmptyKernelIvEEvv
.visible .entry _ZN3cub18CUB_300001_SM_10006detail11EmptyKernelIvEEvv()
{


	ret;

}


// ===== COMPILED SASS (sm_100) =====

	.target	sm_100

	.elftype	@"ET_EXEC"


//--------------------- .note.nv.tkinfo           --------------------------
	.section	.note.nv.tkinfo,"",@"SHT_NOTE"
	.sectionflags	@"SHF_NOTE_NV_TKINFO"
	.tkinfo
        /*0018*/ 	.word	0x00000002
        /*0030*/ 	.string	""
        /*0030*/ 	.string	"ptxas"
        /*0030*/ 	.string	"Cuda compilation tools, release 13.0, V13.0.88"
        /*0030*/ 	.string	"Build cuda_13.0.r13.0/compiler.36424714_0"
        /*0030*/ 	.string	"-arch sm_100 -m 64 "



//--------------------- .note.nv.cuinfo           --------------------------
	.section	.note.nv.cuinfo,"",@"SHT_NOTE"
	.sectionflags	@"SHF_NOTE_NV_CUINFO"
        /*0018*/ 	.short	0x0002
        /*001a*/ 	.short	0x0064
        /*001c*/ 	.short	0x0082
	.zero		2


//--------------------- .nv.info                  --------------------------
	.section	.nv.info,"",@"SHT_CUDA_INFO"
	.align	4


	//----- nvinfo : EIATTR_REGCOUNT
	.align		4
        /*0000*/ 	.byte	0x04, 0x2f
        /*0002*/ 	.short	(.L_44 - .L_43)
	.align		4
.L_43:
        /*0004*/ 	.word	index@(_Z12forward_passPdS_)
        /*0008*/ 	.word	0x00000020


	//----- nvinfo : EIATTR_FRAME_SIZE
	.align		4
.L_44:
        /*000c*/ 	.byte	0x04, 0x11
        /*000e*/ 	.short	(.L_46 - .L_45)
	.align		4
.L_45:
        /*0010*/ 	.word	index@(_Z12forward_passPdS_)
        /*0014*/ 	.word	0x00000000


	//----- nvinfo : EIATTR_REGCOUNT
	.align		4
.L_46:
        /*0018*/ 	.byte	0x04, 0x2f
        /*001a*/ 	.short	(.L_48 - .L_47)
	.align		4
.L_47:
        /*001c*/ 	.word	index@(_ZN3cub18CUB_300001_SM_10006detail11EmptyKernelIvEEvv)
        /*0020*/ 	.word	0x00000004


	//----- nvinfo : EIATTR_FRAME_SIZE
	.align		4
.L_48:
        /*0024*/ 	.byte	0x04, 0x11
        /*0026*/ 	.short	(.L_50 - .L_49)
	.align		4
.L_49:
        /*0028*/ 	.word	index@(_ZN3cub18CUB_300001_SM_10006detail11EmptyKernelIvEEvv)
        /*002c*/ 	.word	0x00000000


	//----- nvinfo : EIATTR_MIN_STACK_SIZE
	.align		4
.L_50:
        /*0030*/ 	.byte	0x04, 0x12
        /*0032*/ 	.short	(.L_52 - .L_51)
	.align		4
.L_51:
        /*0034*/ 	.word	index@(_ZN3cub18CUB_300001_SM_10006detail11EmptyKernelIvEEvv)
        /*0038*/ 	.word	0x00000000


	//----- nvinfo : EIATTR_MIN_STACK_SIZE
	.align		4
.L_52:
        /*003c*/ 	.byte	0x04, 0x12
        /*003e*/ 	.short	(.L_54 - .L_53)
	.align		4
.L_53:
        /*0040*/ 	.word	index@(_Z12forward_passPdS_)
        /*0044*/ 	.word	0x00000000
.L_54:


//--------------------- .nv.compat                --------------------------
	.section	.nv.compat,"",@"SHT_CUDA_COMPAT_INFO"
	.align	4
        /*0000*/ 	.byte	0x02, 0x09, 0x00, 0x00, 0x02, 0x02, 0x01, 0x00, 0x02, 0x05, 0x05, 0x00, 0x03, 0x07, 0x01, 0x01
        /*0010*/ 	.byte	0x02, 0x03, 0x00, 0x00, 0x02, 0x06, 0x01, 0x00, 0x04, 0x0b, 0x08, 0x00, 0x01, 0x00, 0x00, 0x00
        /*0020*/ 	.byte	0x00, 0x00, 0x00, 0x00


//--------------------- .nv.info._ZN3cub18CUB_300001_SM_10006detail11EmptyKernelIvEEvv --------------------------
	.section	.nv.info._ZN3cub18CUB_300001_SM_10006detail11EmptyKernelIvEEvv,"",@"SHT_CUDA_INFO"
	.sectionflags	@""
	.align	4


	//----- nvinfo : EIATTR_CUDA_API_VERSION
	.align		4
        /*0000*/ 	.byte	0x04, 0x37
        /*0002*/ 	.short	(.L_56 - .L_55)
.L_55:
        /*0004*/ 	.word	0x00000082


	//----- nvinfo : EIATTR_SPARSE_MMA_MASK
	.align		4
.L_56:
        /*0008*/ 	.byte	0x03, 0x50
        /*000a*/ 	.short	0x0000


	//----- nvinfo : EIATTR_MAXREG_COUNT
	.align		4
        /*000c*/ 	.byte	0x03, 0x1b
        /*000e*/ 	.short	0x00ff


	//----- nvinfo : EIATTR_MERCURY_ISA_VERSION
	.align		4
        /*0010*/ 	.byte	0x03, 0x5f
        /*0012*/ 	.short	0x0101


	//----- nvinfo : EIATTR_VRC_CTA_INIT_COUNT
	.align		4
        /*0014*/ 	.byte	0x02, 0x4a
	.zero		1
	.zero		1


	//----- nvinfo : EIATTR_EXIT_INSTR_OFFSETS
	.align		4
        /*0018*/ 	.byte	0x04, 0x1c
        /*001a*/ 	.short	(.L_58 - .L_57)


	//   ....[0]....
.L_57:
        /*001c*/ 	.word	0x00000010


	//----- nvinfo : EIATTR_SW_WAR
	.align		4
.L_58:
        /*0020*/ 	.byte	0x04, 0x36
        /*0022*/ 	.short	(.L_60 - .L_59)
.L_59:
        /*0024*/ 	.word	0x00000008
.L_60:


//--------------------- .nv.info._Z12forward_passPdS_ --------------------------
	.section	.nv.info._Z12forward_passPdS_,"",@"SHT_CUDA_INFO"
	.sectionflags	@""
	.align	4


	//----- nvinfo : EIATTR_CUDA_API_VERSION
	.align		4
        /*0000*/ 	.byte	0x04, 0x37
        /*0002*/ 	.short	(.L_62 - .L_61)
.L_61:
        /*0004*/ 	.word	0x00000082


	//----- nvinfo : EIATTR_KPARAM_INFO
	.align		4
.L_62:
        /*0008*/ 	.byte	0x04, 0x17
        /*000a*/ 	.short	(.L_64 - .L_63)
.L_63:
        /*000c*/ 	.word	0x00000000
        /*0010*/ 	.short	0x0001
        /*0012*/ 	.short	0x0008
        /*0014*/ 	.byte	0x00, 0xf5, 0x21, 0x00


	//----- nvinfo : EIATTR_KPARAM_INFO
	.align		4
.L_64:
        /*0018*/ 	.byte	0x04, 0x17
        /*001a*/ 	.short	(.L_66 - .L_65)
.L_65:
        /*001c*/ 	.word	0x00000000
        /*0020*/ 	.short	0x0000
        /*0022*/ 	.short	0x0000
        /*0024*/ 	.byte	0x00, 0xf5, 0x21, 0x00


	//----- nvinfo : EIATTR_SPARSE_MMA_MASK
	.align		4
.L_66:
        /*0028*/ 	.byte	0x03, 0x50
        /*002a*/ 	.short	0x0000


	//----- nvinfo : EIATTR_MAXREG_COUNT
	.align		4
        /*002c*/ 	.byte	0x03, 0x1b
        /*002e*/ 	.short	0x00ff


	//----- nvinfo : EIATTR_NUM_BARRIERS
	.align		4
        /*0030*/ 	.byte	0x02, 0x4c
        /*0032*/ 	.byte	0x01
	.zero		1


	//----- nvinfo : EIATTR_MERCURY_ISA_VERSION
	.align		4
        /*0034*/ 	.byte	0x03, 0x5f
        /*0036*/ 	.short	0x0101


	//----- nvinfo : EIATTR_VRC_CTA_INIT_COUNT
	.align		4
        /*0038*/ 	.byte	0x02, 0x4a
	.zero		1
	.zero		1


	//----- nvinfo : EIATTR_EXIT_INSTR_OFFSETS
	.align		4
        /*003c*/ 	.byte	0x04, 0x1c
        /*003e*/ 	.short	(.L_68 - .L_67)


	//   ....[0]....
.L_67:
        /*0040*/ 	.word	0x00000d00


	//----- nvinfo : EIATTR_CRS_STACK_SIZE
	.align		4
.L_68:
        /*0044*/ 	.byte	0x04, 0x1e
        /*0046*/ 	.short	(.L_70 - .L_69)
.L_69:
        /*0048*/ 	.word	0x00000000


	//----- nvinfo : EIATTR_CBANK_PARAM_SIZE
	.align		4
.L_70:
        /*004c*/ 	.byte	0x03, 0x19
        /*004e*/ 	.short	0x0010


	//----- nvinfo : EIATTR_PARAM_CBANK
	.align		4
        /*0050*/ 	.byte	0x04, 0x0a
        /*0052*/ 	.short	(.L_72 - .L_71)
	.align		4
.L_71:
        /*0054*/ 	.word	index@(.nv.constant0._Z12forward_passPdS_)
        /*0058*/ 	.short	0x0380
        /*005a*/ 	.short	0x0010


	//----- nvinfo : EIATTR_SW_WAR
	.align		4
.L_72:
        /*005c*/ 	.byte	0x04, 0x36
        /*005e*/ 	.short	(.L_74 - .L_73)
.L_73:
        /*0060*/ 	.word	0x00000008
.L_74:


//--------------------- .nv.callgraph             --------------------------
	.section	.nv.callgraph,"",@"SHT_CUDA_CALLGRAPH"
	.align	4
	.sectionentsize	8
	.align		4
        /*0000*/ 	.word	0x00000000
	.align		4
        /*0004*/ 	.word	0xffffffff
	.align		4
        /*0008*/ 	.word	0x00000000
	.align		4
        /*000c*/ 	.word	0xfffffffe
	.align		4
        /*0010*/ 	.word	0x00000000
	.align		4
        /*0014*/ 	.word	0xfffffffd
	.align		4
        /*0018*/ 	.word	0x00000000
	.align		4
        /*001c*/ 	.word	0xfffffffc


//--------------------- .nv.constant4             --------------------------
	.section	.nv.constant4,"a",@progbits
	.align	8
	.align		8
.nv.constant4:
        /*0000*/ 	.dword	_ZN34_INTERNAL_683b88bd_4_k_cu_7828d68c4cuda3std3__45__cpo5beginE
	.align		8
        /*0008*/ 	.dword	_ZN34_INTERNAL_683b88bd_4_k_cu_7828d68c4cuda3std3__45__cpo3endE
	.align		8
        /*0010*/ 	.dword	_ZN34_INTERNAL_683b88bd_4_k_cu_7828d68c4cuda3std3__45__cpo6cbeginE
	.align		8
        /*0018*/ 	.dword	_ZN34_INTERNAL_683b88bd_4_k_cu_7828d68c4cuda3std3__45__cpo4cendE
	.align		8
        /*0020*/ 	.dword	_ZN34_INTERNAL_683b88bd_4_k_cu_7828d68c4cuda3std3__45__cpo6rbeginE
	.align		8
        /*0028*/ 	.dword	_ZN34_INTERNAL_683b88bd_4_k_cu_7828d68c4cuda3std3__45__cpo4rendE
	.align		8
        /*0030*/ 	.dword	_ZN34_INTERNAL_683b88bd_4_k_cu_7828d68c4cuda3std3__45__cpo7crbeginE
	.align		8
        /*0038*/ 	.dword	_ZN34_INTERNAL_683b88bd_4_k_cu_7828d68c4cuda3std3__45__cpo5crendE
	.align		8
        /*0040*/ 	.dword	_ZN34_INTERNAL_683b88bd_4_k_cu_7828d68c4cuda3std3__436_GLOBAL__N__683b88bd_4_k_cu_7828d68c6ignoreE
	.align		8
        /*0048*/ 	.dword	_ZN34_INTERNAL_683b88bd_4_k_cu_7828d68c4cuda3std3__419piecewise_constructE
	.align		8
        /*0050*/ 	.dword	_ZN34_INTERNAL_683b88bd_4_k_cu_7828d68c4cuda3std3__48in_placeE
	.align		8
        /*0058*/ 	.dword	_ZN34_INTERNAL_683b88bd_4_k_cu_7828d68c4cuda3std3__420unreachable_sentinelE
	.align		8
        /*0060*/ 	.dword	_ZN34_INTERNAL_683b88bd_4_k_cu_7828d68c4cuda3std3__47nulloptE
	.align		8
        /*0068*/ 	.dword	_ZN34_INTERNAL_683b88bd_4_k_cu_7828d68c4cuda3std3__48unexpectE
	.align		8
        /*0070*/ 	.dword	_ZN34_INTERNAL_683b88bd_4_k_cu_7828d68c4cuda3std6ranges3__45__cpo4swapE
	.align		8
        /*0078*/ 	.dword	_ZN34_INTERNAL_683b88bd_4_k_cu_7828d68c4cuda3std6ranges3__45__cpo9iter_moveE
	.align		8
        /*0080*/ 	.dword	_ZN34_INTERNAL_683b88bd_4_k_cu_7828d68c4cuda3std6ranges3__45__cpo5beginE
	.align		8
        /*0088*/ 	.dword	_ZN34_INTERNAL_683b88bd_4_k_cu_7828d68c4cuda3std6ranges3__45__cpo3endE
	.align		8
        /*0090*/ 	.dword	_ZN34_INTERNAL_683b88bd_4_k_cu_7828d68c4cuda3std6ranges3__45__cpo6cbeginE
	.align		8
        /*0098*/ 	.dword	_ZN34_INTERNAL_683b88bd_4_k_cu_7828d68c4cuda3std6ranges3__45__cpo4cendE
	.align		8
        /*00a0*/ 	.dword	_ZN34_INTERNAL_683b88bd_4_k_cu_7828d68c4cuda3std6ranges3__45__cpo7advanceE
	.align		8
        /*00a8*/ 	.dword	_ZN34_INTERNAL_683b88bd_4_k_cu_7828d68c4cuda3std6ranges3__45__cpo9iter_swapE
	.align		8
        /*00b0*/ 	.dword	_ZN34_INTERNAL_683b88bd_4_k_cu_7828d68c4cuda3std6ranges3__45__cpo4nextE
	.align		8
        /*00b8*/ 	.dword	_ZN34_INTERNAL_683b88bd_4_k_cu_7828d68c4cuda3std6ranges3__45__cpo4prevE
	.align		8
        /*00c0*/ 	.dword	_ZN34_INTERNAL_683b88bd_4_k_cu_7828d68c4cuda3std6ranges3__45__cpo4dataE
	.align		8
        /*00c8*/ 	.dword	_ZN34_INTERNAL_683b88bd_4_k_cu_7828d68c4cuda3std6ranges3__45__cpo5cdataE
	.align		8
        /*00d0*/ 	.dword	_ZN34_INTERNAL_683b88bd_4_k_cu_7828d68c4cuda3std6ranges3__45__cpo4sizeE
	.align		8
        /*00d8*/ 	.dword	_ZN34_INTERNAL_683b88bd_4_k_cu_7828d68c4cuda3std6ranges3__45__cpo5ssizeE
	.align		8
        /*00e0*/ 	.dword	_ZN34_INTERNAL_683b88bd_4_k_cu_7828d68c4cuda3std6ranges3__45__cpo8distanceE
	.align		8
        /*00e8*/ 	.dword	_ZN34_INTERNAL_683b88bd_4_k_cu_7828d68c6thrust24THRUST_300001_SM_1000_NS8cuda_cub3parE
	.align		8
        /*00f0*/ 	.dword	_ZN34_INTERNAL_683b88bd_4_k_cu_7828d68c6thrust24THRUST_300001_SM_1000_NS8cuda_cub10par_nosyncE
	.align		8
        /*00f8*/ 	.dword	_ZN34_INTERNAL_683b88bd_4_k_cu_7828d68c6thrust24THRUST_300001_SM_1000_NS6system6detail10sequential3seqE
	.align		8
        /*0100*/ 	.dword	_ZN34_INTERNAL_683b88bd_4_k_cu_7828d68c6thrust24THRUST_300001_SM_1000_NS12placeholders2_1E
	.align		8
        /*0108*/ 	.dword	_ZN34_INTERNAL_683b88bd_4_k_cu_7828d68c6thrust24THRUST_300001_SM_1000_NS12placeholders2_2E
	.align		8
        /*0110*/ 	.dword	_ZN34_INTERNAL_683b88bd_4_k_cu_7828d68c6thrust24THRUST_300001_SM_1000_NS12placeholders2_3E
	.align		8
        /*0118*/ 	.dword	_ZN34_INTERNAL_683b88bd_4_k_cu_7828d68c6thrust24THRUST_300001_SM_1000_NS12placeholders2_4E
	.align		8
        /*0120*/ 	.dword	_ZN34_INTERNAL_683b88bd_4_k_cu_7828d68c6thrust24THRUST_300001_SM_1000_NS12placeholders2_5E
	.align		8
        /*0128*/ 	.dword	_ZN34_INTERNAL_683b88bd_4_k_cu_7828d68c6thrust24THRUST_300001_SM_1000_NS12placeholders2_6E
	.align		8
        /*0130*/ 	.dword	_ZN34_INTERNAL_683b88bd_4_k_cu_7828d68c6thrust24THRUST_300001_SM_1000_NS12placeholders2_7E
	.align		8
        /*0138*/ 	.dword	_ZN34_INTERNAL_683b88bd_4_k_cu_7828d68c6thrust24THRUST_300001_SM_1000_NS12placeholders2_8E
	.align		8
        /*0140*/ 	.dword	_ZN34_INTERNAL_683b88bd_4_k_cu_7828d68c6thrust24THRUST_300001_SM_1000_NS12placeholders2_9E
	.align		8
        /*0148*/ 	.dword	_ZN34_INTERNAL_683b88bd_4_k_cu_7828d68c6thrust24THRUST_300001_SM_1000_NS12placeholders3_10E
	.align		8
        /*0150*/ 	.dword	_ZN34_INTERNAL_683b88bd_4_k_cu_7828d68c6thrust24THRUST_300001_SM_1000_NS3seqE


//--------------------- .text._ZN3cub18CUB_300001_SM_10006detail11EmptyKernelIvEEvv --------------------------
	.section	.text._ZN3cub18CUB_300001_SM_10006detail11EmptyKernelIvEEvv,"ax",@progbits
	.align	128
        .global         _ZN3cub18CUB_300001_SM_10006detail11EmptyKernelIvEEvv
        .type           _ZN3cub18CUB_300001_SM_10006detail11EmptyKernelIvEEvv,@function
        .size           _ZN3cub18CUB_300001_SM_10006detail11EmptyKernelIvEEvv,(.L_x_5 - _ZN3cub18CUB_300001_SM_10006detail11EmptyKernelIvEEvv)
        .other          _ZN3cub18CUB_300001_SM_10006detail11EmptyKernelIvEEvv,@"STO_CUDA_ENTRY STV_DEFAULT"
_ZN3cub18CUB_300001_SM_10006detail11EmptyKernelIvEEvv:
.text._ZN3cub18CUB_300001_SM_10006detail11EmptyKernelIvEEvv:
[----:B------:R-:W-:Y:S01]  /*0000*/  LDC R1, c[0x0][0x37c] ;  /* 0x0000df00ff017b82 */ /* 0x000fe20000000800 */
[----:B------:R-:W-:Y:S05]  /*0010*/  EXIT ;  /* 0x000000000000794d */ /* 0x000fea0003800000 */
.L_x_0:
[----:B------:R-:W-:-:S00]  /*0020*/  BRA `(.L_x_0) ;  /* 0xfffffffc00fc7947 */ /* 0x000fc0000383ffff */
[----:B------:R-:W-:-:S00]  /*0030*/  NOP ;  /* 0x0000000000007918 */ /* 0x000fc00000000000 */
        /* <DEDUP_REMOVED lines=12> */
.L_x_5:


//--------------------- .text._Z12forward_passPdS_ --------------------------
	.section	.text._Z12forward_passPdS_,"ax",@progbits
	.align	128
        .global         _Z12forward_passPdS_
        .type           _Z12forward_passPdS_,@function
        .size           _Z12forward_passPdS_,(.L_x_6 - _Z12forward_passPdS_)
        .other          _Z12forward_passPdS_,@"STO_CUDA_ENTRY STV_DEFAULT"
_Z12forward_passPdS_:
.text._Z12forward_passPdS_:
[----:B------:R-:W-:Y:S01]  /*0000*/  LDC R1, c[0x0][0x37c] ;  /* 0x0000df00ff017b82 */ /* 0x000fe20000000800 */
[----:B------:R-:W0:Y:S07]  /*0010*/  S2R R11, SR_TID.X ;  /* 0x00000000000b7919 */ /* 0x000e2e0000002100 */
[----:B------:R-:W0:Y:S01]  /*0020*/  LDC.64 R4, c[0x0][0x380] ;  /* 0x0000e000ff047b82 */ /* 0x000e220000000a00 */
[----:B------:R-:W1:Y:S07]  /*0030*/  LDCU.64 UR8, c[0x0][0x358] ;  /* 0x00006b00ff0877ac */ /* 0x000e6e0008000a00 */
[----:B------:R-:W2:Y:S01]  /*0040*/  LDC.64 R2, c[0x0][0x388] ;  /* 0x0000e200ff027b82 */ /* 0x000ea20000000a00 */
[----:B0-----:R-:W-:-:S04]  /*0050*/  IMAD.WIDE.U32 R4, R11, 0x8, R4 ;  /* 0x000000080b047825 */ /* 0x001fc800078e0004 */
[C---:B--2---:R-:W-:Y:S02]  /*0060*/  IMAD.WIDE.U32 R2, R11.reuse, 0x8, R2 ;  /* 0x000000080b027825 */ /* 0x044fe400078e0002 */
[----:B-1----:R-:W2:Y:S04]  /*0070*/  LDG.E.64 R4, desc[UR8][R4.64] ;  /* 0x0000000804047981 */ /* 0x002ea8000c1e1b00 */
[----:B------:R-:W3:Y:S01]  /*0080*/  LDG.E.64 R6, desc[UR8][R2.64] ;  /* 0x0000000802067981 */ /* 0x000ee2000c1e1b00 */
[----:B------:R-:W0:Y:S01]  /*0090*/  S2UR UR6, SR_CgaCtaId ;  /* 0x00000000000679c3 */ /* 0x000e220000008800 */
[----:B------:R-:W-:Y:S01]  /*00a0*/  UMOV UR4, 0x400 ;  /* 0x0000040000047882 */ /* 0x000fe20000000000 */
[----:B------:R-:W-:Y:S01]  /*00b0*/  ISETP.NE.AND P0, PT, R11, RZ, PT ;  /* 0x000000ff0b00720c */ /* 0x000fe20003f05270 */
[----:B------:R-:W-:Y:S01]  /*00c0*/  UIADD3 UR5, UPT, UPT, UR4, 0x2000, URZ ;  /* 0x0000200004057890 */ /* 0x000fe2000fffe0ff */
[----:B------:R-:W-:Y:S01]  /*00d0*/  BSSY.RECONVERGENT B0, `(.L_x_1) ;  /* 0x00000bf000007945 */ /* 0x000fe20003800200 */
[----:B0-----:R-:W-:-:S02]  /*00e0*/  ULEA UR4, UR6, UR4, 0x18 ;  /* 0x0000000406047291 */ /* 0x001fc4000f8ec0ff */
[----:B------:R-:W-:-:S04]  /*00f0*/  ULEA UR5, UR6, UR5, 0x18 ;  /* 0x0000000506057291 */ /* 0x000fc8000f8ec0ff */
[C---:B------:R-:W-:Y:S02]  /*0100*/  LEA R9, R11.reuse, UR4, 0x3 ;  /* 0x000000040b097c11 */ /* 0x040fe4000f8e18ff */
[----:B------:R-:W-:-:S03]  /*0110*/  LEA R0, R11, UR5, 0x3 ;  /* 0x000000050b007c11 */ /* 0x000fc6000f8e18ff */
[----:B--2---:R0:W-:Y:S04]  /*0120*/  STS.64 [R9], R4 ;  /* 0x0000000409007388 */ /* 0x0041e80000000a00 */
[----:B---3--:R0:W-:Y:S01]  /*0130*/  STS.64 [R0], R6 ;  /* 0x0000000600007388 */ /* 0x0081e20000000a00 */
[----:B------:R-:W-:Y:S06]  /*0140*/  BAR.SYNC.DEFER_BLOCKING 0x0 ;  /* 0x0000000000007b1d */ /* 0x000fec0000010000 */
[----:B------:R-:W-:Y:S05]  /*0150*/  @P0 BRA `(.L_x_2) ;  /* 0x0000000800d80947 */ /* 0x000fea0003800000 */
[----:B0-----:R-:W-:Y:S01]  /*0160*/  LDS.64 R8, [UR4+0x8] ;  /* 0x00000804ff087984 */ /* 0x001fe20008000a00 */
[----:B------:R-:W-:Y:S02]  /*0170*/  UIADD3 UR7, UPT, UPT, UR5, 0x70, URZ ;  /* 0x0000007005077890 */ /* 0x000fe4000fffe0ff */
[----:B------:R-:W-:Y:S02]  /*0180*/  UIADD3 UR6, UPT, UPT, UR4, 0x80, URZ ;  /* 0x0000008004067890 */ /* 0x000fe4000fffe0ff */
[----:B------:R-:W0:Y:S04]  /*0190*/  LDS.128 R4, [UR4+0x2000] ;  /* 0x00200004ff047984 */ /* 0x000e280008000c00 */
[----:B------:R-:W-:Y:S04]  /*01a0*/  LDS.64 R10, [UR4+0x2010] ;  /* 0x00201004ff0a7984 */ /* 0x000fe80008000a00 */
[----:B------:R-:W1:Y:S04]  /*01b0*/  LDS.64 R16, [UR4+0x10] ;  /* 0x00001004ff107984 */ /* 0x000e680008000a00 */
[----:B------:R-:W-:Y:S04]  /*01c0*/  LDS.64 R12, [UR4+0x2018] ;  /* 0x00201804ff0c7984 */ /* 0x000fe80008000a00 */
[----:B------:R-:W2:Y:S04]  /*01d0*/  LDS.64 R14, [UR4+0x18] ;  /* 0x00001804ff0e7984 */ /* 0x000ea80008000a00 */
[----:B------:R-:W-:Y:S04]  /*01e0*/  LDS.64 R18, [UR4+0x2020] ;  /* 0x00202004ff127984 */ /* 0x000fe80008000a00 */
[----:B------:R-:W3:Y:S04]  /*01f0*/  LDS.64 R20, [UR4+0x20] ;  /* 0x00002004ff147984 */ /* 0x000ee80008000a00 */
[----:B------:R-:W-:Y:S04]  /*0200*/  LDS.64 R22, [UR4+0x2028] ;  /* 0x00202804ff167984 */ /* 0x000fe80008000a00 */
[----:B------:R-:W4:Y:S04]  /*0210*/  LDS.64 R24, [UR4+0x28] ;  /* 0x00002804ff187984 */ /* 0x000f280008000a00 */
[----:B------:R-:W-:Y:S01]  /*0220*/  LDS.64 R26, [UR4+0x2048] ;  /* 0x00204804ff1a7984 */ /* 0x000fe20008000a00 */
[----:B0-----:R-:W-:-:S03]  /*0230*/  DFMA R4, -R4, R8, R6 ;  /* 0x000000080404722b */ /* 0x001fc60000000106 */
[----:B------:R-:W-:Y:S04]  /*0240*/  LDS.64 R28, [UR4+0x60] ;  /* 0x00006004ff1c7984 */ /* 0x000fe80008000a00 */
[----:B------:R-:W-:Y:S01]  /*0250*/  LDS.64 R8, [UR4+0x2030] ;  /* 0x00203004ff087984 */ /* 0x000fe20008000a00 */
[----:B-1----:R-:W-:-:S03]  /*0260*/  DFMA R6, -R4, R16, R10 ;  /* 0x000000100406722b */ /* 0x002fc6000000010a */
[----:B------:R-:W-:Y:S04]  /*0270*/  STS.64 [UR4+0x2008], R4 ;  /* 0x00200804ff007988 */ /* 0x000fe80008000a04 */
[----:B------:R-:W0:Y:S01]  /*0280*/  LDS.64 R10, [UR4+0x30] ;  /* 0x00003004ff0a7984 */ /* 0x000e220008000a00 */
[----:B--2---:R-:W-:-:S03]  /*0290*/  DFMA R12, -R6, R14, R12 ;  /* 0x0000000e060c722b */ /* 0x004fc6000000010c */
[----:B------:R-:W-:Y:S04]  /*02a0*/  LDS.64 R16, [UR4+0x38] ;  /* 0x00003804ff107984 */ /* 0x000fe80008000a00 */
[----:B------:R-:W1:Y:S01]  /*02b0*/  LDS.64 R14, [UR4+0x2038] ;  /* 0x00203804ff0e7984 */ /* 0x000e620008000a00 */
[----:B---3--:R-:W-:-:S03]  /*02c0*/  DFMA R18, -R12, R20, R18 ;  /* 0x000000140c12722b */ /* 0x008fc60000000112 */
[----:B------:R-:W-:Y:S04]  /*02d0*/  LDS.64 R4, [UR4+0x68] ;  /* 0x00006804ff047984 */ /* 0x000fe80008000a00 */
[----:B------:R-:W-:Y:S01]  /*02e0*/  STS.64 [UR4+0x2010], R6 ;  /* 0x00201006ff007988 */ /* 0x000fe20008000a04 */
[----:B----4-:R-:W-:-:S03]  /*02f0*/  DFMA R20, -R18, R24, R22 ;  /* 0x000000181214722b */ /* 0x010fc60000000116 */
[----:B------:R-:W-:Y:S04]  /*0300*/  LDS.64 R6, [UR4+0x70] ;  /* 0x00007004ff067984 */ /* 0x000fe80008000a00 */
[----:B------:R-:W-:Y:S04]  /*0310*/  LDS.64 R22, [UR4+0x40] ;  /* 0x00004004ff167984 */ /* 0x000fe80008000a00 */
[----:B------:R-:W-:Y:S04]  /*0320*/  LDS.64 R24, [UR4+0x48] ;  /* 0x00004804ff187984 */ /* 0x000fe80008000a00 */
[----:B------:R-:W-:Y:S04]  /*0330*/  STS.64 [UR4+0x2018], R12 ;  /* 0x0020180cff007988 */ /* 0x000fe80008000a04 */
[----:B------:R-:W-:Y:S01]  /*0340*/  LDS.64 R12, [UR4+0x78] ;  /* 0x00007804ff0c7984 */ /* 0x000fe20008000a00 */
[----:B0-----:R-:W-:-:S03]  /*0350*/  DFMA R8, -R20, R10, R8 ;  /* 0x0000000a1408722b */ /* 0x001fc60000000108 */
[----:B------:R-:W-:Y:S04]  /*0360*/  STS.64 [UR4+0x2020], R18 ;  /* 0x00202012ff007988 */ /* 0x000fe80008000a04 */
[----:B------:R-:W0:Y:S01]  /*0370*/  LDS.64 R10, [UR4+0x2040] ;  /* 0x00204004ff0a7984 */ /* 0x000e220008000a00 */
[----:B-1----:R-:W-:-:S03]  /*0380*/  DFMA R16, -R8, R16, R14 ;  /* 0x000000100810722b */ /* 0x002fc6000000010e */
[----:B------:R-:W-:Y:S04]  /*0390*/  STS.64 [UR4+0x2028], R20 ;  /* 0x00202814ff007988 */ /* 0x000fe80008000a04 */
[----:B------:R-:W-:Y:S04]  /*03a0*/  STS.64 [UR4+0x2030], R8 ;  /* 0x00203008ff007988 */ /* 0x000fe80008000a04 */
[----:B------:R-:W-:Y:S01]  /*03b0*/  STS.64 [UR4+0x2038], R16 ;  /* 0x00203810ff007988 */ /* 0x000fe20008000a04 */
[----:B0-----:R-:W-:-:S03]  /*03c0*/  DFMA R14, -R16, R22, R10 ;  /* 0x00000016100e722b */ /* 0x001fc6000000010a */
[----:B------:R-:W-:Y:S04]  /*03d0*/  LDS.64 R22, [UR4+0x2050] ;  /* 0x00205004ff167984 */ /* 0x000fe80008000a00 */
[----:B------:R-:W-:Y:S01]  /*03e0*/  STS.64 [UR4+0x2040], R14 ;  /* 0x0020400eff007988 */ /* 0x000fe20008000a04 */
[----:B------:R-:W-:-:S03]  /*03f0*/  DFMA R10, -R14, R24, R26 ;  /* 0x000000180e0a722b */ /* 0x000fc6000000011a */
[----:B------:R-:W0:Y:S04]  /*0400*/  LDS.64 R24, [UR4+0x50] ;  /* 0x00005004ff187984 */ /* 0x000e280008000a00 */
[----:B------:R-:W-:Y:S04]  /*0410*/  LDS.64 R26, [UR4+0x2058] ;  /* 0x00205804ff1a7984 */ /* 0x000fe80008000a00 */
[----:B------:R-:W-:Y:S01]  /*0420*/  STS.64 [UR4+0x2048], R10 ;  /* 0x0020480aff007988 */ /* 0x000fe20008000a04 */
[----:B0-----:R-:W-:-:S03]  /*0430*/  DFMA R22, -R10, R24, R22 ;  /* 0x000000180a16722b */ /* 0x001fc60000000116 */
[----:B------:R-:W0:Y:S04]  /*0440*/  LDS.64 R24, [UR4+0x58] ;  /* 0x00005804ff187984 */ /* 0x000e280008000a00 */
        /* <DEDUP_REMOVED lines=12> */
[----:B------:R1:W-:Y:S01]  /*0510*/  STS.64 [UR4+0x2070], R28 ;  /* 0x0020701cff007988 */ /* 0x0003e20008000a04 */
[----:B0-----:R-:W-:Y:S01]  /*0520*/  DFMA R12, -R28, R12, R6 ;  /* 0x0000000c1c0c722b */ /* 0x001fe20000000106 */
[----:B------:R-:W-:Y:S01]  /*0530*/  IMAD.MOV.U32 R6, RZ, RZ, 0x70 ;  /* 0x00000070ff067424 */ /* 0x000fe200078e00ff */
[----:B------:R-:W-:-:S05]  /*0540*/  MOV R7, UR7 ;  /* 0x0000000700077c02 */ /* 0x000fca0008000f00 */
[----:B------:R1:W-:Y:S04]  /*0550*/  STS.64 [UR4+0x2078], R12 ;  /* 0x0020780cff007988 */ /* 0x0003e80008000a04 */
.L_x_3:
[----:B------:R-:W-:Y:S01]  /*0560*/  LDS.64 R4, [R7+0x10] ;  /* 0x0000100007047984 */ /* 0x000fe20000000a00 */
[----:B--2---:R-:W-:-:S03]  /*0570*/  VIADD R17, R6, UR5 ;  /* 0x0000000506117c36 */ /* 0x004fc60008000000 */
[----:B------:R-:W0:Y:S02]  /*0580*/  LDS.64 R8, [UR6] ;  /* 0x00000006ff087984 */ /* 0x000e240008000a00 */
[----:B0-----:R-:W-:-:S07]  /*0590*/  DFMA R4, R8, -R12, R4 ;  /* 0x8000000c0804722b */ /* 0x001fce0000000004 */
[----:B------:R0:W-:Y:S04]  /*05a0*/  STS.64 [R7+0x10], R4 ;  /* 0x0000100407007388 */ /* 0x0001e80000000a00 */
[----:B------:R-:W-:Y:S04]  /*05b0*/  LDS.64 R8, [R6+UR5+0x18] ;  /* 0x0000180506087984 */ /* 0x000fe80008000a00 */
[----:B------:R-:W2:Y:S04]  /*05c0*/  LDS.64 R10, [UR6+0x8] ;  /* 0x00000806ff0a7984 */ /* 0x000ea80008000a00 */
[----:B------:R-:W-:Y:S01]  /*05d0*/  LDS.64 R14, [R6+UR5+0x28] ;  /* 0x00002805060e7984 */ /* 0x000fe20008000a00 */
[----:B0-----:R-:W-:Y:S01]  /*05e0*/  VIADD R7, R17, 0xe0 ;  /* 0x000000e011077836 */ /* 0x001fe20000000000 */
[----:B--2---:R-:W-:-:S02]  /*05f0*/  DFMA R8, -R4, R10, R8 ;  /* 0x0000000a0408722b */ /* 0x004fc40000000108 */
[----:B------:R-:W-:Y:S04]  /*0600*/  LDS.64 R10, [R6+UR5+0x20] ;  /* 0x00002005060a7984 */ /* 0x000fe80008000a00 */
[----:B------:R-:W-:Y:S04]  /*0610*/  LDS.64 R4, [R6+UR5+0x30] ;  /* 0x0000300506047984 */ /* 0x000fe80008000a00 */
[----:B------:R-:W-:Y:S04]  /*0620*/  STS.64 [R6+UR5+0x18], R8 ;  /* 0x0000180806007988 */ /* 0x000fe80008000a05 */
[----:B-1----:R-:W0:Y:S02]  /*0630*/  LDS.64 R12, [UR6+0x10] ;  /* 0x00001006ff0c7984 */ /* 0x002e240008000a00 */
[----:B0-----:R-:W-:-:S07]  /*0640*/  DFMA R10, -R8, R12, R10 ;  /* 0x0000000c080a722b */ /* 0x001fce000000010a */
[----:B------:R-:W-:Y:S04]  /*0650*/  STS.64 [R6+UR5+0x20], R10 ;  /* 0x0000200a06007988 */ /* 0x000fe80008000a05 */
[----:B------:R-:W0:Y:S02]  /*0660*/  LDS.64 R12, [UR6+0x18] ;  /* 0x00001806ff0c7984 */ /* 0x000e240008000a00 */
[----:B0-----:R-:W-:Y:S02]  /*0670*/  DFMA R12, -R10, R12, R14 ;  /* 0x0000000c0a0c722b */ /* 0x001fe4000000010e */
[----:B------:R-:W-:Y:S05]  /*0680*/  LDS.64 R10, [R6+UR5+0x40] ;  /* 0x00004005060a7984 */ /* 0x000fea0008000a00 */
[----:B------:R-:W-:Y:S04]  /*0690*/  STS.64 [R6+UR5+0x28], R12 ;  /* 0x0000280c06007988 */ /* 0x000fe80008000a05 */
[----:B------:R-:W0:Y:S02]  /*06a0*/  LDS.64 R14, [UR6+0x20] ;  /* 0x00002006ff0e7984 */ /* 0x000e240008000a00 */
[----:B0-----:R-:W-:-:S02]  /*06b0*/  DFMA R4, -R12, R14, R4 ;  /* 0x0000000e0c04722b */ /* 0x001fc40000000104 */
        /* <DEDUP_REMOVED lines=59> */
[----:B0-----:R-:W-:-:S07]  /*0a70*/  DFMA R12, -R10, R12, R14 ;  /* 0x0000000c0a0c722b */ /* 0x001fce000000010e */
[----:B------:R-:W-:Y:S04]  /*0a80*/  STS.64 [R6+UR5+0xa8], R12 ;  /* 0x0000a80c06007988 */ /* 0x000fe80008000a05 */
[----:B------:R-:W0:Y:S02]  /*0a90*/  LDS.64 R14, [UR6+0xa0] ;  /* 0x0000a006ff0e7984 */ /* 0x000e240008000a00 */
[----:B0-----:R-:W-:Y:S02]  /*0aa0*/  DFMA R4, -R12, R14, R4 ;  /* 0x0000000e0c04722b */ /* 0x001fe40000000104 */
[----:B------:R-:W-:Y:S04]  /*0ab0*/  LDS.64 R14, [R6+UR5+0xb8] ;  /* 0x0000b805060e7984 */ /* 0x000fe80008000a00 */
[----:B------:R-:W-:Y:S04]  /*0ac0*/  LDS.64 R12, [R6+UR5+0xc8] ;  /* 0x0000c805060c7984 */ /* 0x000fe80008000a00 */
[----:B------:R-:W-:Y:S04]  /*0ad0*/  STS.64 [R6+UR5+0xb0], R4 ;  /* 0x0000b00406007988 */ /* 0x000fe80008000a05 */
[----:B------:R-:W0:Y:S02]  /*0ae0*/  LDS.64 R8, [UR6+0xa8] ;  /* 0x0000a806ff087984 */ /* 0x000e240008000a00 */
[----:B0-----:R-:W-:-:S02]  /*0af0*/  DFMA R14, -R4, R8, R14 ;  /* 0x00000008040e722b */ /* 0x001fc4000000010e */
[----:B------:R-:W-:Y:S04]  /*0b00*/  LDS.64 R8, [R6+UR5+0xc0] ;  /* 0x0000c00506087984 */ /* 0x000fe80008000a00 */
[----:B------:R-:W-:Y:S04]  /*0b10*/  LDS.64 R4, [R6+UR5+0xd0] ;  /* 0x0000d00506047984 */ /* 0x000fe80008000a00 */
[----:B------:R-:W-:Y:S04]  /*0b20*/  STS.64 [R6+UR5+0xb8], R14 ;  /* 0x0000b80e06007988 */ /* 0x000fe80008000a05 */
[----:B------:R-:W0:Y:S02]  /*0b30*/  LDS.64 R10, [UR6+0xb0] ;  /* 0x0000b006ff0a7984 */ /* 0x000e240008000a00 */
[----:B0-----:R-:W-:-:S07]  /*0b40*/  DFMA R10, -R14, R10, R8 ;  /* 0x0000000a0e0a722b */ /* 0x001fce0000000108 */
[----:B------:R-:W-:Y:S04]  /*0b50*/  STS.64 [R6+UR5+0xc0], R10 ;  /* 0x0000c00a06007988 */ /* 0x000fe80008000a05 */
[----:B------:R-:W0:Y:S02]  /*0b60*/  LDS.64 R8, [UR6+0xb8] ;  /* 0x0000b806ff087984 */ /* 0x000e240008000a00 */
[----:B0-----:R-:W-:-:S07]  /*0b70*/  DFMA R12, -R10, R8, R12 ;  /* 0x000000080a0c722b */ /* 0x001fce000000010c */
[----:B------:R-:W-:Y:S04]  /*0b80*/  STS.64 [R6+UR5+0xc8], R12 ;  /* 0x0000c80c06007988 */ /* 0x000fe80008000a05 */
[----:B------:R-:W0:Y:S02]  /*0b90*/  LDS.64 R8, [UR6+0xc0] ;  /* 0x0000c006ff087984 */ /* 0x000e240008000a00 */
[----:B0-----:R-:W-:-:S07]  /*0ba0*/  DFMA R4, R8, -R12, R4 ;  /* 0x8000000c0804722b */ /* 0x001fce0000000004 */
[----:B------:R0:W-:Y:S04]  /*0bb0*/  STS.64 [R6+UR5+0xd0], R4 ;  /* 0x0000d00406007988 */ /* 0x0001e80008000a05 */
[----:B------:R-:W-:Y:S04]  /*0bc0*/  LDS.64 R14, [R17+0xd8] ;  /* 0x0000d800110e7984 */ /* 0x000fe80000000a00 */
[----:B------:R-:W1:Y:S04]  /*0bd0*/  LDS.64 R8, [UR6+0xc8] ;  /* 0x0000c806ff087984 */ /* 0x000e680008000a00 */
[----:B------:R-:W-:Y:S01]  /*0be0*/  LDS.64 R10, [R17+0xe0] ;  /* 0x0000e000110a7984 */ /* 0x000fe20000000a00 */
[----:B0-----:R-:W-:-:S04]  /*0bf0*/  IADD3 R6, PT, PT, R6, 0xe0, RZ ;  /* 0x000000e006067810 */ /* 0x001fc80007ffe0ff */
[----:B------:R-:W-:Y:S01]  /*0c00*/  ISETP.NE.AND P0, PT, R6, 0x1ff0, PT ;  /* 0x00001ff00600780c */ /* 0x000fe20003f05270 */
[----:B-1----:R-:W-:Y:S01]  /*0c10*/  DFMA R8, -R4, R8, R14 ;  /* 0x000000080408722b */ /* 0x002fe2000000010e */
[----:B------:R-:W-:Y:S06]  /*0c20*/  LDS.64 R14, [R17+0xe8] ;  /* 0x0000e800110e7984 */ /* 0x000fec0000000a00 */
[----:B------:R-:W-:Y:S04]  /*0c30*/  STS.64 [R17+0xd8], R8 ;  /* 0x0000d80811007388 */ /* 0x000fe80000000a00 */
[----:B------:R-:W0:Y:S02]  /*0c40*/  LDS.64 R12, [UR6+0xd0] ;  /* 0x0000d006ff0c7984 */ /* 0x000e240008000a00 */
[----:B0-----:R-:W-:-:S07]  /*0c50*/  DFMA R10, -R8, R12, R10 ;  /* 0x0000000c080a722b */ /* 0x001fce000000010a */
[----:B------:R-:W-:Y:S04]  /*0c60*/  STS.64 [R17+0xe0], R10 ;  /* 0x0000e00a11007388 */ /* 0x000fe80000000a00 */
[----:B------:R-:W0:Y:S01]  /*0c70*/  LDS.64 R12, [UR6+0xd8] ;  /* 0x0000d806ff0c7984 */ /* 0x000e220008000a00 */
[----:B------:R-:W-:Y:S01]  /*0c80*/  UIADD3 UR6, UPT, UPT, UR6, 0xe0, URZ ;  /* 0x000000e006067890 */ /* 0x000fe2000fffe0ff */
[----:B0-----:R-:W-:-:S07]  /*0c90*/  DFMA R12, -R10, R12, R14 ;  /* 0x0000000c0a0c722b */ /* 0x001fce000000010e */
[----:B------:R2:W-:Y:S01]  /*0ca0*/  STS.64 [R17+0xe8], R12 ;  /* 0x0000e80c11007388 */ /* 0x0005e20000000a00 */
[----:B------:R-:W-:Y:S05]  /*0cb0*/  @P0 BRA `(.L_x_3) ;  /* 0xfffffff800280947 */ /* 0x000fea000383ffff */
.L_x_2:
[----:B------:R-:W-:Y:S05]  /*0cc0*/  BSYNC.RECONVERGENT B0 ;  /* 0x0000000000007941 */ /* 0x000fea0003800200 */
.L_x_1:
[----:B------:R-:W-:Y:S06]  /*0cd0*/  BAR.SYNC.DEFER_BLOCKING 0x0 ;  /* 0x0000000000007b1d */ /* 0x000fec0000010000 */
[----:B0-----:R-:W0:Y:S04]  /*0ce0*/  LDS.64 R4, [R0] ;  /* 0x0000000000047984 */ /* 0x001e280000000a00 */
[----:B0-----:R-:W-:Y:S01]  /*0cf0*/  STG.E.64 desc[UR8][R2.64], R4 ;  /* 0x0000000402007986 */ /* 0x001fe2000c101b08 */
[----:B------:R-:W-:Y:S05]  /*0d00*/  EXIT ;  /* 0x000000000000794d */ /* 0x000fea0003800000 */
.L_x_4:
        /* <DEDUP_REMOVED lines=15> */
.L_x_6:


//--------------------- .nv.shared.reserved.0     --------------------------
	.section	.nv.shared.reserved.0,"aw",@nobits
	.weak		__nv_reservedSMEM_offset_0_alias
	.size		__nv_reservedSMEM_offset_0_alias, 0, 64
	.other		__nv_reservedSMEM_offset_0_alias,@"STO_CUDA_RESERVED_SHARED STV_DEFAULT"
__nv_reservedSMEM_offset_0_alias:
	.zero		0
	.zero		64


//--------------------- .nv.global                --------------------------
	.section	.nv.global,"aw",@nobits
.nv.global:
	.type		_ZN34_INTERNAL_683b88bd_4_k_cu_7828d68c6thrust24THRUST_300001_SM_1000_NS3seqE,@object
	.size		_ZN34_INTERNAL_683b88bd_4_k_cu_7828d68c6thrust24THRUST_300001_SM_1000_NS3seqE,(_ZN34_INTERNAL_683b88bd_4_k_cu_7828d68c4cuda3std3__48in_placeE - _ZN34_INTERNAL_683b88bd_4_k_cu_7828d68c6thrust24THRUST_300001_SM_1000_NS3seqE)
_ZN34_INTERNAL_683b88bd_4_k_cu_7828d68c6thrust24THRUST_300001_SM_1000_NS3seqE:
	.zero		1
	.type		_ZN34_INTERNAL_683b88bd_4_k_cu_7828d68c4cuda3std3__48in_placeE,@object
	.size		_ZN34_INTERNAL_683b88bd_4_k_cu_7828d68c4cuda3std3__48in_placeE,(_ZN34_INTERNAL_683b88bd_4_k_cu_7828d68c4cuda3std6ranges3__45__cpo4sizeE - _ZN34_INTERNAL_683b88bd_4_k_cu_7828d68c4cuda3std3__48in_placeE)
_ZN34_INTERNAL_683b88bd_4_k_cu_7828d68c4cuda3std3__48in_placeE:
	.zero		1
	.type		_ZN34_INTERNAL_683b88bd_4_k_cu_7828d68c4cuda3std6ranges3__45__cpo4sizeE,@object
	.size		_ZN34_INTERNAL_683b88bd_4_k_cu_7828d68c4cuda3std6ranges3__45__cpo4sizeE,(_ZN34_INTERNAL_683b88bd_4_k_cu_7828d68c6thrust24THRUST_300001_SM_1000_NS12placeholders2_3E - _ZN34_INTERNAL_683b88bd_4_k_cu_7828d68c4cuda3std6ranges3__45__cpo4sizeE)
_ZN34_INTERNAL_683b88bd_4_k_cu_7828d68c4cuda3std6ranges3__45__cpo4sizeE:
	.zero		1
	.type		_ZN34_INTERNAL_683b88bd_4_k_cu_7828d68c6thrust24THRUST_300001_SM_1000_NS12placeholders2_3E,@object
	.size		_ZN34_INTERNAL_683b88bd_4_k_cu_7828d68c6thrust24THRUST_300001_SM_1000_NS12placeholders2_3E,(_ZN34_INTERNAL_683b88bd_4_k_cu_7828d68c4cuda3std3__45__cpo6cbeginE - _ZN34_INTERNAL_683b88bd_4_k_cu_7828d68c6thrust24THRUST_300001_SM_1000_NS12placeholders2_3E)
_ZN34_INTERNAL_683b88bd_4_k_cu_7828d68c6thrust24THRUST_300001_SM_1000_NS12placeholders2_3E:
	.zero		1
	.type		_ZN34_INTERNAL_683b88bd_4_k_cu_7828d68c4cuda3std3__45__cpo6cbeginE,@object
	.size		_ZN34_INTERNAL_683b88bd_4_k_cu_7828d68c4cuda3std3__45__cpo6cbeginE,(_ZN34_INTERNAL_683b88bd_4_k_cu_7828d68c4cuda3std6ranges3__45__cpo6cbeginE - _ZN34_INTERNAL_683b88bd_4_k_cu_7828d68c4cuda3std3__45__cpo6cbeginE)
_ZN34_INTERNAL_683b88bd_4_k_cu_7828d68c4cuda3std3__45__cpo6cbeginE:
	.zero		1
	.type		_ZN34_INTERNAL_683b88bd_4_k_cu_7828d68c4cuda3std6ranges3__45__cpo6cbeginE,@object
	.size		_ZN34_INTERNAL_683b88bd_4_k_cu_7828d68c4cuda3std6ranges3__45__cpo6cbeginE,(_ZN34_INTERNAL_683b88bd_4_k_cu_7828d68c6thrust24THRUST_300001_SM_1000_NS12placeholders2_7E - _ZN34_INTERNAL_683b88bd_4_k_cu_7828d68c4cuda3std6ranges3__45__cpo6cbeginE)
_ZN34_INTERNAL_683b88bd_4_k_cu_7828d68c4cuda3std6ranges3__45__cpo6cbeginE:
	.zero		1
	.type		_ZN34_INTERNAL_683b88bd_4_k_cu_7828d68c6thrust24THRUST_300001_SM_1000_NS12placeholders2_7E,@object
	.size		_ZN34_INTERNAL_683b88bd_4_k_cu_7828d68c6thrust24THRUST_300001_SM_1000_NS12placeholders2_7E,(_ZN34_INTERNAL_683b88bd_4_k_cu_7828d68c4cuda3std3__45__cpo7crbeginE - _ZN34_INTERNAL_683b88bd_4_k_cu_7828d68c6thrust24THRUST_300001_SM_1000_NS12placeholders2_7E)
_ZN34_INTERNAL_683b88bd_4_k_cu_7828d68c6thrust24THRUST_300001_SM_1000_NS12placeholders2_7E:
	.zero		1
	.type		_ZN34_INTERNAL_683b88bd_4_k_cu_7828d68c4cuda3std3__45__cpo7crbeginE,@object
	.size		_ZN34_INTERNAL_683b88bd_4_k_cu_7828d68c4cuda3std3__45__cpo7crbeginE,(_ZN34_INTERNAL_683b88bd_4_k_cu_7828d68c4cuda3std6ranges3__45__cpo4nextE - _ZN34_INTERNAL_683b88bd_4_k_cu_7828d68c4cuda3std3__45__cpo7crbeginE)
_ZN34_INTERNAL_683b88bd_4_k_cu_7828d68c4cuda3std3__45__cpo7crbeginE:
	.zero		1
	.type		_ZN34_INTERNAL_683b88bd_4_k_cu_7828d68c4cuda3std6ranges3__45__cpo4nextE,@object
	.size		_ZN34_INTERNAL_683b88bd_4_k_cu_7828d68c4cuda3std6ranges3__45__cpo4nextE,(_ZN34_INTERNAL_683b88bd_4_k_cu_7828d68c4cuda3std6ranges3__45__cpo4swapE - _ZN34_INTERNAL_683b88bd_4_k_cu_7828d68c4cuda3std6ranges3__45__cpo4nextE)
_ZN34_INTERNAL_683b88bd_4_k_cu_7828d68c4cuda3std6ranges3__45__cpo4nextE:
	.zero		1
	.type		_ZN34_INTERNAL_683b88bd_4_k_cu_7828d68c4cuda3std6ranges3__45__cpo4swapE,@object
	.size		_ZN34_INTERNAL_683b88bd_4_k_cu_7828d68c4cuda3std6ranges3__45__cpo4swapE,(_ZN34_INTERNAL_683b88bd_4_k_cu_7828d68c6thrust24THRUST_300001_SM_1000_NS8cuda_cub10par_nosyncE - _ZN34_INTERNAL_683b88bd_4_k_cu_7828d68c4cuda3std6ranges3__45__cpo4swapE)
_ZN34_INTERNAL_683b88bd_4_k_cu_7828d68c4cuda3std6ranges3__45__cpo4swapE:
	.zero		1
	.type		_ZN34_INTERNAL_683b88bd_4_k_cu_7828d68c6thrust24THRUST_300001_SM_1000_NS8cuda_cub10par_nosyncE,@object
	.size		_ZN34_INTERNAL_683b88bd_4_k_cu_7828d68c6thrust24THRUST_300001_SM_1000_NS8cuda_cub10par_nosyncE,(_ZN34_INTERNAL_683b88bd_4_k_cu_7828d68c6thrust24THRUST_300001_SM_1000_NS12placeholders2_9E - _ZN34_INTERNAL_683b88bd_4_k_cu_7828d68c6thrust24THRUST_300001_SM_1000_NS8cuda_cub10par_nosyncE)
_ZN34_INTERNAL_683b88bd_4_k_cu_7828d68c6thrust24THRUST_300001_SM_1000_NS8cuda_cub10par_nosyncE:
	.zero		1
	.type		_ZN34_INTERNAL_683b88bd_4_k_cu_7828d68c6thrust24THRUST_300001_SM_1000_NS12placeholders2_9E,@object
	.size		_ZN34_INTERNAL_683b88bd_4_k_cu_7828d68c6thrust24THRUST_300001_SM_1000_NS12placeholders2_9E,(_ZN34_INTERNAL_683b88bd_4_k_cu_7828d68c4cuda3std3__436_GLOBAL__N__683b88bd_4_k_cu_7828d68c6ignoreE - _ZN34_INTERNAL_683b88bd_4_k_cu_7828d68c6thrust24THRUST_300001_SM_1000_NS12placeholders2_9E)
_ZN34_INTERNAL_683b88bd_4_k_cu_7828d68c6thrust24THRUST_300001_SM_1000_NS12placeholders2_9E:
	.zero		1
	.type		_ZN34_INTERNAL_683b88bd_4_k_cu_7828d68c4cuda3std3__436_GLOBAL__N__683b88bd_4_k_cu_7828d68c6ignoreE,@object
	.size		_ZN34_INTERNAL_683b88bd_4_k_cu_7828d68c4cuda3std3__436_GLOBAL__N__683b88bd_4_k_cu_7828d68c6ignoreE,(_ZN34_INTERNAL_683b88bd_4_k_cu_7828d68c4cuda3std6ranges3__45__cpo4dataE - _ZN34_INTERNAL_683b88bd_4_k_cu_7828d68c4cuda3std3__436_GLOBAL__N__683b88bd_4_k_cu_7828d68c6ignoreE)
_ZN34_INTERNAL_683b88bd_4_k_cu_7828d68c4cuda3std3__436_GLOBAL__N__683b88bd_4_k_cu_7828d68c6ignoreE:
	.zero		1
	.type		_ZN34_INTERNAL_683b88bd_4_k_cu_7828d68c4cuda3std6ranges3__45__cpo4dataE,@object
	.size		_ZN34_INTERNAL_683b88bd_4_k_cu_7828d68c4cuda3std6ranges3__45__cpo4dataE,(_ZN34_INTERNAL_683b88bd_4_k_cu_7828d68c6thrust24THRUST_300001_SM_1000_NS12placeholders2_1E - _ZN34_INTERNAL_683b88bd_4_k_cu_7828d68c4cuda3std6ranges3__45__cpo4dataE)
_ZN34_INTERNAL_683b88bd_4_k_cu_7828d68c4cuda3std6ranges3__45__cpo4dataE:
	.zero		1
	.type		_ZN34_INTERNAL_683b88bd_4_k_cu_7828d68c6thrust24THRUST_300001_SM_1000_NS12placeholders2_1E,@object
	.size		_ZN34_INTERNAL_683b88bd_4_k_cu_7828d68c6thrust24THRUST_300001_SM_1000_NS12placeholders2_1E,(_ZN34_INTERNAL_683b88bd_4_k_cu_7828d68c4cuda3std3__45__cpo5beginE - _ZN34_INTERNAL_683b88bd_4_k_cu_7828d68c6thrust24THRUST_300001_SM_1000_NS12placeholders2_1E)
_ZN34_INTERNAL_683b88bd_4_k_cu_7828d68c6thrust24THRUST_300001_SM_1000_NS12placeholders2_1E:
	.zero		1
	.type		_ZN34_INTERNAL_683b88bd_4_k_cu_7828d68c4cuda3std3__45__cpo5beginE,@object
	.size		_ZN34_INTERNAL_683b88bd_4_k_cu_7828d68c4cuda3std3__45__cpo5beginE,(_ZN34_INTERNAL_683b88bd_4_k_cu_7828d68c4cuda3std6ranges3__45__cpo5beginE - _ZN34_INTERNAL_683b88bd_4_k_cu_7828d68c4cuda3std3__45__cpo5beginE)
_ZN34_INTERNAL_683b88bd_4_k_cu_7828d68c4cuda3std3__45__cpo5beginE:
	.zero		1
	.type		_ZN34_INTERNAL_683b88bd_4_k_cu_7828d68c4cuda3std6ranges3__45__cpo5beginE,@object
	.size		_ZN34_INTERNAL_683b88bd_4_k_cu_7828d68c4cuda3std6ranges3__45__cpo5beginE,(_ZN34_INTERNAL_683b88bd_4_k_cu_7828d68c6thrust24THRUST_300001_SM_1000_NS12placeholders2_5E - _ZN34_INTERNAL_683b88bd_4_k_cu_7828d68c4cuda3std6ranges3__45__cpo5beginE)
_ZN34_INTERNAL_683b88bd_4_k_cu_7828d68c4cuda3std6ranges3__45__cpo5beginE:
	.zero		1
	.type		_ZN34_INTERNAL_683b88bd_4_k_cu_7828d68c6thrust24THRUST_300001_SM_1000_NS12placeholders2_5E,@object
	.size		_ZN34_INTERNAL_683b88bd_4_k_cu_7828d68c6thrust24THRUST_300001_SM_1000_NS12placeholders2_5E,(_ZN34_INTERNAL_683b88bd_4_k_cu_7828d68c4cuda3std3__45__cpo6rbeginE - _ZN34_INTERNAL_683b88bd_4_k_cu_7828d68c6thrust24THRUST_300001_SM_1000_NS12placeholders2_5E)
_ZN34_INTERNAL_683b88bd_4_k_cu_7828d68c6thrust24THRUST_300001_SM_1000_NS12placeholders2_5E:
	.zero		1
	.type		_ZN34_INTERNAL_683b88bd_4_k_cu_7828d68c4cuda3std3__45__cpo6rbeginE,@object
	.size		_ZN34_INTERNAL_683b88bd_4_k_cu_7828d68c4cuda3std3__45__cpo6rbeginE,(_ZN34_INTERNAL_683b88bd_4_k_cu_7828d68c4cuda3std6ranges3__45__cpo7advanceE - _ZN34_INTERNAL_683b88bd_4_k_cu_7828d68c4cuda3std3__45__cpo6rbeginE)
_ZN34_INTERNAL_683b88bd_4_k_cu_7828d68c4cuda3std3__45__cpo6rbeginE:
	.zero		1
	.type		_ZN34_INTERNAL_683b88bd_4_k_cu_7828d68c4cuda3std6ranges3__45__cpo7advanceE,@object
	.size		_ZN34_INTERNAL_683b88bd_4_k_cu_7828d68c4cuda3std6ranges3__45__cpo7advanceE,(_ZN34_INTERNAL_683b88bd_4_k_cu_7828d68c4cuda3std3__47nulloptE - _ZN34_INTERNAL_683b88bd_4_k_cu_7828d68c4cuda3std6ranges3__45__cpo7advanceE)
_ZN34_INTERNAL_683b88bd_4_k_cu_7828d68c4cuda3std6ranges3__45__cpo7advanceE:
	.zero		1
	.type		_ZN34_INTERNAL_683b88bd_4_k_cu_7828d68c4cuda3std3__47nulloptE,@object
	.size		_ZN34_INTERNAL_683b88bd_4_k_cu_7828d68c4cuda3std3__47nulloptE,(_ZN34_INTERNAL_683b88bd_4_k_cu_7828d68c4cuda3std6ranges3__45__cpo8distanceE - _ZN34_INTERNAL_683b88bd_4_k_cu_7828d68c4cuda3std3__47nulloptE)
_ZN34_INTERNAL_683b88bd_4_k_cu_7828d68c4cuda3std3__47nulloptE:
	.zero		1
	.type		_ZN34_INTERNAL_683b88bd_4_k_cu_7828d68c4cuda3std6ranges3__45__cpo8distanceE,@object
	.size		_ZN34_INTERNAL_683b88bd_4_k_cu_7828d68c4cuda3std6ranges3__45__cpo8distanceE,(_ZN34_INTERNAL_683b88bd_4_k_cu_7828d68c6thrust24THRUST_300001_SM_1000_NS12placeholders3_10E - _ZN34_INTERNAL_683b88bd_4_k_cu_7828d68c4cuda3std6ranges3__45__cpo8distanceE)
_ZN34_INTERNAL_683b88bd_4_k_cu_7828d68c4cuda3std6ranges3__45__cpo8distanceE:
	.zero		1
	.type		_ZN34_INTERNAL_683b88bd_4_k_cu_7828d68c6thrust24THRUST_300001_SM_1000_NS12placeholders3_10E,@object
	.size		_ZN34_INTERNAL_683b88bd_4_k_cu_7828d68c6thrust24THRUST_300001_SM_1000_NS12placeholders3_10E,(_ZN34_INTERNAL_683b88bd_4_k_cu_7828d68c4cuda3std3__419piecewise_constructE - _ZN34_INTERNAL_683b88bd_4_k_cu_7828d68c6thrust24THRUST_300001_SM_1000_NS12placeholders3_10E)
_ZN34_INTERNAL_683b88bd_4_k_cu_7828d68c6thrust24THRUST_300001_SM_1000_NS12placeholders3_10E:
	.zero		1
	.type		_ZN34_INTERNAL_683b88bd_4_k_cu_7828d68c4cuda3std3__419piecewise_constructE,@object
	.size		_ZN34_INTERNAL_683b88bd_4_k_cu_7828d68c4cuda3std3__419piecewise_constructE,(_ZN34_INTERNAL_683b88bd_4_k_cu_7828d68c4cuda3std6ranges3__45__cpo5cdataE - _ZN34_INTERNAL_683b88bd_4_k_cu_7828d68c4cuda3std3__419piecewise_constructE)
_ZN34_INTERNAL_683b88bd_4_k_cu_7828d68c4cuda3std3__419piecewise_constructE:
	.zero		1
	.type		_ZN34_INTERNAL_683b88bd_4_k_cu_7828d68c4cuda3std6ranges3__45__cpo5cdataE,@object
	.size		_ZN34_INTERNAL_683b88bd_4_k_cu_7828d68c4cuda3std6ranges3__45__cpo5cdataE,(_ZN34_INTERNAL_683b88bd_4_k_cu_7828d68c6thrust24THRUST_300001_SM_1000_NS12placeholders2_2E - _ZN34_INTERNAL_683b88bd_4_k_cu_7828d68c4cuda3std6ranges3__45__cpo5cdataE)
_ZN34_INTERNAL_683b88bd_4_k_cu_7828d68c4cuda3std6ranges3__45__cpo5cdataE:
	.zero		1
	.type		_ZN34_INTERNAL_683b88bd_4_k_cu_7828d68c6thrust24THRUST_300001_SM_1000_NS12placeholders2_2E,@object
	.size		_ZN34_INTERNAL_683b88bd_4_k_cu_7828d68c6thrust24THRUST_300001_SM_1000_NS12placeholders2_2E,(_ZN34_INTERNAL_683b88bd_4_k_cu_7828d68c4cuda3std3__45__cpo3endE - _ZN34_INTERNAL_683b88bd_4_k_cu_7828d68c6thrust24THRUST_300001_SM_1000_NS12placeholders2_2E)
_ZN34_INTERNAL_683b88bd_4_k_cu_7828d68c6thrust24THRUST_300001_SM_1000_NS12placeholders2_2E:
	.zero		1
	.type		_ZN34_INTERNAL_683b88bd_4_k_cu_7828d68c4cuda3std3__45__cpo3endE,@object
	.size		_ZN34_INTERNAL_683b88bd_4_k_cu_7828d68c4cuda3std3__45__cpo3endE,(_ZN34_INTERNAL_683b88bd_4_k_cu_7828d68c4cuda3std6ranges3__45__cpo3endE - _ZN34_INTERNAL_683b88bd_4_k_cu_7828d68c4cuda3std3__45__cpo3endE)
_ZN34_INTERNAL_683b88bd_4_k_cu_7828d68c4cuda3std3__45__cpo3endE:
	.zero		1
	.type		_ZN34_INTERNAL_683b88bd_4_k_cu_7828d68c4cuda3std6ranges3__45__cpo3endE,@object
	.size		_ZN34_INTERNAL_683b88bd_4_k_cu_7828d68c4cuda3std6ranges3__45__cpo3endE,(_ZN34_INTERNAL_683b88bd_4_k_cu_7828d68c6thrust24THRUST_300001_SM_1000_NS12placeholders2_6E - _ZN34_INTERNAL_683b88bd_4_k_cu_7828d68c4cuda3std6ranges3__45__cpo3endE)
_ZN34_INTERNAL_683b88bd_4_k_cu_7828d68c4cuda3std6ranges3__45__cpo3endE:
	.zero		1
	.type		_ZN34_INTERNAL_683b88bd_4_k_cu_7828d68c6thrust24THRUST_300001_SM_1000_NS12placeholders2_6E,@object
	.size		_ZN34_INTERNAL_683b88bd_4_k_cu_7828d68c6thrust24THRUST_300001_SM_1000_NS12placeholders2_6E,(_ZN34_INTERNAL_683b88bd_4_k_cu_7828d68c4cuda3std3__45__cpo4rendE - _ZN34_INTERNAL_683b88bd_4_k_cu_7828d68c6thrust24THRUST_300001_SM_1000_NS12placeholders2_6E)
_ZN34_INTERNAL_683b88bd_4_k_cu_7828d68c6thrust24THRUST_300001_SM_1000_NS12placeholders2_6E:
	.zero		1
	.type		_ZN34_INTERNAL_683b88bd_4_k_cu_7828d68c4cuda3std3__45__cpo4rendE,@object
	.size		_ZN34_INTERNAL_683b88bd_4_k_cu_7828d68c4cuda3std3__45__cpo4rendE,(_ZN34_INTERNAL_683b88bd_4_k_cu_7828d68c4cuda3std6ranges3__45__cpo9iter_swapE - _ZN34_INTERNAL_683b88bd_4_k_cu_7828d68c4cuda3std3__45__cpo4rendE)
_ZN34_INTERNAL_683b88bd_4_k_cu_7828d68c4cuda3std3__45__cpo4rendE:
	.zero		1
	.type		_ZN34_INTERNAL_683b88bd_4_k_cu_7828d68c4cuda3std6ranges3__45__cpo9iter_swapE,@object
	.size		_ZN34_INTERNAL_683b88bd_4_k_cu_7828d68c4cuda3std6ranges3__45__cpo9iter_swapE,(_ZN34_INTERNAL_683b88bd_4_k_cu_7828d68c4cuda3std3__48unexpectE - _ZN34_INTERNAL_683b88bd_4_k_cu_7828d68c4cuda3std6ranges3__45__cpo9iter_swapE)
_ZN34_INTERNAL_683b88bd_4_k_cu_7828d68c4cuda3std6ranges3__45__cpo9iter_swapE:
	.zero		1
	.type		_ZN34_INTERNAL_683b88bd_4_k_cu_7828d68c4cuda3std3__48unexpectE,@object
	.size		_ZN34_INTERNAL_683b88bd_4_k_cu_7828d68c4cuda3std3__48unexpectE,(_ZN34_INTERNAL_683b88bd_4_k_cu_7828d68c6thrust24THRUST_300001_SM_1000_NS8cuda_cub3parE - _ZN34_INTERNAL_683b88bd_4_k_cu_7828d68c4cuda3std3__48unexpectE)
_ZN34_INTERNAL_683b88bd_4_k_cu_7828d68c4cuda3std3__48unexpectE:
	.zero		1
	.type		_ZN34_INTERNAL_683b88bd_4_k_cu_7828d68c6thrust24THRUST_300001_SM_1000_NS8cuda_cub3parE,@object
	.size		_ZN34_INTERNAL_683b88bd_4_k_cu_7828d68c6thrust24THRUST_300001_SM_1000_NS8cuda_cub3parE,(_ZN34_INTERNAL_683b88bd_4_k_cu_7828d68c6thrust24THRUST_300001_SM_1000_NS12placeholders2_4E - _ZN34_INTERNAL_683b88bd_4_k_cu_7828d68c6thrust24THRUST_300001_SM_1000_NS8cuda_cub3parE)
_ZN34_INTERNAL_683b88bd_4_k_cu_7828d68c6thrust24THRUST_300001_SM_1000_NS8cuda_cub3parE:
	.zero		1
	.type		_ZN34_INTERNAL_683b88bd_4_k_cu_7828d68c6thrust24THRUST_300001_SM_1000_NS12placeholders2_4E,@object
	.size		_ZN34_INTERNAL_683b88bd_4_k_cu_7828d68c6thrust24THRUST_300001_SM_1000_NS12placeholders2_4E,(_ZN34_INTERNAL_683b88bd_4_k_cu_7828d68c4cuda3std3__45__cpo4cendE - _ZN34_INTERNAL_683b88bd_4_k_cu_7828d68c6thrust24THRUST_300001_SM_1000_NS12placeholders2_4E)
_ZN34_INTERNAL_683b88bd_4_k_cu_7828d68c6thrust24THRUST_300001_SM_1000_NS12placeholders2_4E:
	.zero		1
	.type		_ZN34_INTERNAL_683b88bd_4_k_cu_7828d68c4cuda3std3__45__cpo4cendE,@object
	.size		_ZN34_INTERNAL_683b88bd_4_k_cu_7828d68c4cuda3std3__45__cpo4cendE,(_ZN34_INTERNAL_683b88bd_4_k_cu_7828d68c4cuda3std6ranges3__45__cpo4cendE - _ZN34_INTERNAL_683b88bd_4_k_cu_7828d68c4cuda3std3__45__cpo4cendE)
_ZN34_INTERNAL_683b88bd_4_k_cu_7828d68c4cuda3std3__45__cpo4cendE:
	.zero		1
	.type		_ZN34_INTERNAL_683b88bd_4_k_cu_7828d68c4cuda3std6ranges3__45__cpo4cendE,@object
	.size		_ZN34_INTERNAL_683b88bd_4_k_cu_7828d68c4cuda3std6ranges3__45__cpo4cendE,(_ZN34_INTERNAL_683b88bd_4_k_cu_7828d68c4cuda3std3__420unreachable_sentinelE - _ZN34_INTERNAL_683b88bd_4_k_cu_7828d68c4cuda3std6ranges3__45__cpo4cendE)
_ZN34_INTERNAL_683b88bd_4_k_cu_7828d68c4cuda3std6ranges3__45__cpo4cendE:
	.zero		1
	.type		_ZN34_INTERNAL_683b88bd_4_k_cu_7828d68c4cuda3std3__420unreachable_sentinelE,@object
	.size		_ZN34_INTERNAL_683b88bd_4_k_cu_7828d68c4cuda3std3__420unreachable_sentinelE,(_ZN34_INTERNAL_683b88bd_4_k_cu_7828d68c4cuda3std6ranges3__45__cpo5ssizeE - _ZN34_INTERNAL_683b88bd_4_k_cu_7828d68c4cuda3std3__420unreachable_sentinelE)
_ZN34_INTERNAL_683b88bd_4_k_cu_7828d68c4cuda3std3__420unreachable_sentinelE:
	.zero		1
	.type		_ZN34_INTERNAL_683b88bd_4_k_cu_7828d68c4cuda3std6ranges3__45__cpo5ssizeE,@object
	.size		_ZN34_INTERNAL_683b88bd_4_k_cu_7828d68c4cuda3std6ranges3__45__cpo5ssizeE,(_ZN34_INTERNAL_683b88bd_4_k_cu_7828d68c6thrust24THRUST_300001_SM_1000_NS12placeholders2_8E - _ZN34_INTERNAL_683b88bd_4_k_cu_7828d68c4cuda3std6ranges3__45__cpo5ssizeE)
_ZN34_INTERNAL_683b88bd_4_k_cu_7828d68c4cuda3std6ranges3__45__cpo5ssizeE:
	.zero		1
	.type		_ZN34_INTERNAL_683b88bd_4_k_cu_7828d68c6thrust24THRUST_300001_SM_1000_NS12placeholders2_8E,@object
	.size		_ZN34_INTERNAL_683b88bd_4_k_cu_7828d68c6thrust24THRUST_300001_SM_1000_NS12placeholders2_8E,(_ZN34_INTERNAL_683b88bd_4_k_cu_7828d68c4cuda3std3__45__cpo5crendE - _ZN34_INTERNAL_683b88bd_4_k_cu_7828d68c6thrust24THRUST_300001_SM_1000_NS12placeholders2_8E)
_ZN34_INTERNAL_683b88bd_4_k_cu_7828d68c6thrust24THRUST_300001_SM_1000_NS12placeholders2_8E:
	.zero		1
	.type		_ZN34_INTERNAL_683b88bd_4_k_cu_7828d68c4cuda3std3__45__cpo5crendE,@object
	.size		_ZN34_INTERNAL_683b88bd_4_k_cu_7828d68c4cuda3std3__45__cpo5crendE,(_ZN34_INTERNAL_683b88bd_4_k_cu_7828d68c4cuda3std6ranges3__45__cpo4prevE - _ZN34_INTERNAL_683b88bd_4_k_cu_7828d68c4cuda3std3__45__cpo5crendE)
_ZN34_INTERNAL_683b88bd_4_k_cu_7828d68c4cuda3std3__45__cpo5crendE:
	.zero		1
	.type		_ZN34_INTERNAL_683b88bd_4_k_cu_7828d68c4cuda3std6ranges3__45__cpo4prevE,@object
	.size		_ZN34_INTERNAL_683b88bd_4_k_cu_7828d68c4cuda3std6ranges3__45__cpo4prevE,(_ZN34_INTERNAL_683b88bd_4_k_cu_7828d68c4cuda3std6ranges3__45__cpo9iter_moveE - _ZN34_INTERNAL_683b88bd_4_k_cu_7828d68c4cuda3std6ranges3__45__cpo4prevE)
_ZN34_INTERNAL_683b88bd_4_k_cu_7828d68c4cuda3std6ranges3__45__cpo4prevE:
	.zero		1
	.type		_ZN34_INTERNAL_683b88bd_4_k_cu_7828d68c4cuda3std6ranges3__45__cpo9iter_moveE,@object
	.size		_ZN34_INTERNAL_683b88bd_4_k_cu_7828d68c4cuda3std6ranges3__45__cpo9iter_moveE,(_ZN34_INTERNAL_683b88bd_4_k_cu_7828d68c6thrust24THRUST_300001_SM_1000_NS6system6detail10sequential3seqE - _ZN34_INTERNAL_683b88bd_4_k_cu_7828d68c4cuda3std6ranges3__45__cpo9iter_moveE)
_ZN34_INTERNAL_683b88bd_4_k_cu_7828d68c4cuda3std6ranges3__45__cpo9iter_moveE:
	.zero		1
	.type		_ZN34_INTERNAL_683b88bd_4_k_cu_7828d68c6thrust24THRUST_300001_SM_1000_NS6system6detail10sequential3seqE,@object
	.size		_ZN34_INTERNAL_683b88bd_4_k_cu_7828d68c6thrust24THRUST_300001_SM_1000_NS6system6detail10sequential3seqE,(.L_31 - _ZN34_INTERNAL_683b88bd_4_k_cu_7828d68c6thrust24THRUST_300001_SM_1000_NS6system6detail10sequential3seqE)
_ZN34_INTERNAL_683b88bd_4_k_cu_7828d68c6thrust24THRUST_300001_SM_1000_NS6system6detail10sequential3seqE:
	.zero		1
.L_31:


//--------------------- .nv.shared._Z12forward_passPdS_ --------------------------
	.section	.nv.shared._Z12forward_passPdS_,"aw",@nobits
	.sectionflags	@""
	.align	8
.nv.shared._Z12forward_passPdS_:
	.zero		17408


//--------------------- .nv.constant0._ZN3cub18CUB_300001_SM_10006detail11EmptyKernelIvEEvv --------------------------
	.section	.nv.constant0._ZN3cub18CUB_300001_SM_10006detail11EmptyKernelIvEEvv,"a",@progbits
	.sectionflags	@""
	.align	4
.nv.constant0._ZN3cub18CUB_300001_SM_10006detail11EmptyKernelIvEEvv:
	.zero		896


//--------------------- .nv.constant0._Z12forward_passPdS_ --------------------------
	.section	.nv.constant0._Z12forward_passPdS_,"a",@progbits
	.sectionflags	@""
	.align	4
.nv.constant0._Z12forward_passPdS_:
	.zero		912


//--------------------- SYMBOLS --------------------------

	.type		.nv.reservedSmem.offset0,@object
	.size		.nv.reservedSmem.offset0,0x4
	.type		.nv.reservedSmem.cap,@object
	.size		.nv.reservedSmem.cap,0x4
